	.headerflags	@"EF_CUDA_TEXMODE_UNIFIED EF_CUDA_64BIT_ADDRESS EF_CUDA_ACCELERATORS EF_CUDA_SM90 EF_CUDA_VIRTUAL_SM(EF_CUDA_SM90)"
	.elftype	@"ET_EXEC"


//--------------------- .nv.info                  --------------------------
	.section	.nv.info,"",@"SHT_CUDA_INFO"
	.align	4


	//----- nvinfo : EIATTR_REGCOUNT
	.align		4
        /*0000*/ 	.byte	0x04, 0x2f
        /*0002*/ 	.short	(.L_3 - .L_2)
	.align		4
.L_2:
        /*0004*/ 	.word	index@(triton_poi_fused__native_batch_norm_legit_no_training_add_29)
        /*0008*/ 	.word	0x00000034


	//----- nvinfo : EIATTR_MIN_STACK_SIZE
	.align		4
.L_3:
        /*000c*/ 	.byte	0x04, 0x12
        /*000e*/ 	.short	(.L_5 - .L_4)
	.align		4
.L_4:
        /*0010*/ 	.word	index@(triton_poi_fused__native_batch_norm_legit_no_training_add_29)
        /*0014*/ 	.word	0x00000000


	//----- nvinfo : EIATTR_FRAME_SIZE
	.align		4
.L_5:
        /*0018*/ 	.byte	0x04, 0x11
        /*001a*/ 	.short	(.L_7 - .L_6)
	.align		4
.L_6:
        /*001c*/ 	.word	index@(triton_poi_fused__native_batch_norm_legit_no_training_add_29)
        /*0020*/ 	.word	0x00000000


	//----- nvinfo : EIATTR_MIN_STACK_SIZE
	.align		4
.L_7:
        /*0024*/ 	.byte	0x04, 0x12
        /*0026*/ 	.short	(.L_9 - .L_8)
	.align		4
.L_8:
        /*0028*/ 	.word	index@(triton_poi_fused__native_batch_norm_legit_no_training_add_29)
        /*002c*/ 	.word	0x00000000
.L_9:


//--------------------- .nv.info.triton_poi_fused__native_batch_norm_legit_no_training_add_29 --------------------------
	.section	.nv.info.triton_poi_fused__native_batch_norm_legit_no_training_add_29,"",@"SHT_CUDA_INFO"
	.sectionflags	@""
	.align	4


	//----- nvinfo : EIATTR_CUDA_API_VERSION
	.align		4
        /*0000*/ 	.byte	0x04, 0x37
        /*0002*/ 	.short	(.L_11 - .L_10)
.L_10:
        /*0004*/ 	.word	0x0000007c


	//----- nvinfo : EIATTR_KPARAM_INFO
	.align		4
.L_11:
        /*0008*/ 	.byte	0x04, 0x17
        /*000a*/ 	.short	(.L_13 - .L_12)
.L_12:
        /*000c*/ 	.word	0x00000000
        /*0010*/ 	.short	0x0008
        /*0012*/ 	.short	0x003c
        /*0014*/ 	.byte	0x00, 0xf0, 0x11, 0x00


	//----- nvinfo : EIATTR_KPARAM_INFO
	.align		4
.L_13:
        /*0018*/ 	.byte	0x04, 0x17
        /*001a*/ 	.short	(.L_15 - .L_14)
.L_14:
        /*001c*/ 	.word	0x00000000
        /*0020*/ 	.short	0x0007
        /*0022*/ 	.short	0x0038
        /*0024*/ 	.byte	0x00, 0xf0, 0x11, 0x00


	//----- nvinfo : EIATTR_KPARAM_INFO
	.align		4
.L_15:
        /*0028*/ 	.byte	0x04, 0x17
        /*002a*/ 	.short	(.L_17 - .L_16)
.L_16:
        /*002c*/ 	.word	0x00000000
        /*0030*/ 	.short	0x0006
        /*0032*/ 	.short	0x0030
        /*0034*/ 	.byte	0x00, 0xf4, 0x21, 0x00


	//----- nvinfo : EIATTR_KPARAM_INFO
	.align		4
.L_17:
        /*0038*/ 	.byte	0x04, 0x17
        /*003a*/ 	.short	(.L_19 - .L_18)
.L_18:
        /*003c*/ 	.word	0x00000000
        /*0040*/ 	.short	0x0005
        /*0042*/ 	.short	0x0028
        /*0044*/ 	.byte	0x00, 0xf4, 0x21, 0x00


	//----- nvinfo : EIATTR_KPARAM_INFO
	.align		4
.L_19:
        /*0048*/ 	.byte	0x04, 0x17
        /*004a*/ 	.short	(.L_21 - .L_20)
.L_20:
        /*004c*/ 	.word	0x00000000
        /*0050*/ 	.short	0x0004
        /*0052*/ 	.short	0x0020
        /*0054*/ 	.byte	0x00, 0xf4, 0x21, 0x00


	//----- nvinfo : EIATTR_KPARAM_INFO
	.align		4
.L_21:
        /*0058*/ 	.byte	0x04, 0x17
        /*005a*/ 	.short	(.L_23 - .L_22)
.L_22:
        /*005c*/ 	.word	0x00000000
        /*0060*/ 	.short	0x0003
        /*0062*/ 	.short	0x0018
        /*0064*/ 	.byte	0x00, 0xf4, 0x21, 0x00


	//----- nvinfo : EIATTR_KPARAM_INFO
	.align		4
.L_23:
        /*0068*/ 	.byte	0x04, 0x17
        /*006a*/ 	.short	(.L_25 - .L_24)
.L_24:
        /*006c*/ 	.word	0x00000000
        /*0070*/ 	.short	0x0002
        /*0072*/ 	.short	0x0010
        /*0074*/ 	.byte	0x00, 0xf4, 0x21, 0x00


	//----- nvinfo : EIATTR_KPARAM_INFO
	.align		4
.L_25:
        /*0078*/ 	.byte	0x04, 0x17
        /*007a*/ 	.short	(.L_27 - .L_26)
.L_26:
        /*007c*/ 	.word	0x00000000
        /*0080*/ 	.short	0x0001
        /*0082*/ 	.short	0x0008
        /*0084*/ 	.byte	0x00, 0xf4, 0x21, 0x00


	//----- nvinfo : EIATTR_KPARAM_INFO
	.align		4
.L_27:
        /*0088*/ 	.byte	0x04, 0x17
        /*008a*/ 	.short	(.L_29 - .L_28)
.L_28:
        /*008c*/ 	.word	0x00000000
        /*0090*/ 	.short	0x0000
        /*0092*/ 	.short	0x0000
        /*0094*/ 	.byte	0x00, 0xf4, 0x21, 0x00


	//----- nvinfo : EIATTR_SPARSE_MMA_MASK
	.align		4
.L_29:
        /*0098*/ 	.byte	0x03, 0x50
        /*009a*/ 	.short	0x0000


	//----- nvinfo : EIATTR_MAXREG_COUNT
	.align		4
        /*009c*/ 	.byte	0x03, 0x1b
        /*009e*/ 	.short	0x00ff


	//----- nvinfo : EIATTR_EXIT_INSTR_OFFSETS
	.align		4
        /*00a0*/ 	.byte	0x04, 0x1c
        /*00a2*/ 	.short	(.L_31 - .L_30)


	//   ....[0]....
.L_30:
        /*00a4*/ 	.word	0x00001100


	//   ....[1]....
        /*00a8*/ 	.word	0x00001150


	//----- nvinfo : EIATTR_REQNTID
	.align		4
.L_31:
        /*00ac*/ 	.byte	0x04, 0x10
        /*00ae*/ 	.short	(.L_33 - .L_32)
.L_32:
        /*00b0*/ 	.word	0x00000100
        /*00b4*/ 	.word	0x00000001
        /*00b8*/ 	.word	0x00000001


	//----- nvinfo : EIATTR_CBANK_PARAM_SIZE
	.align		4
.L_33:
        /*00bc*/ 	.byte	0x03, 0x19
        /*00be*/ 	.short	0x0040


	//----- nvinfo : EIATTR_PARAM_CBANK
	.align		4
        /*00c0*/ 	.byte	0x04, 0x0a
        /*00c2*/ 	.short	(.L_35 - .L_34)
	.align		4
.L_34:
        /*00c4*/ 	.word	index@(.nv.constant0.triton_poi_fused__native_batch_norm_legit_no_training_add_29)
        /*00c8*/ 	.short	0x0210
        /*00ca*/ 	.short	0x0040


	//----- nvinfo : EIATTR_SW_WAR
	.align		4
.L_35:
        /*00cc*/ 	.byte	0x04, 0x36
        /*00ce*/ 	.short	(.L_37 - .L_36)
.L_36:
        /*00d0*/ 	.word	0x00000008
.L_37:


//--------------------- .nv.callgraph             --------------------------
	.section	.nv.callgraph,"",@"SHT_CUDA_CALLGRAPH"
	.align	4
	.sectionentsize	8
	.align		4
        /*0000*/ 	.word	0x00000000
	.align		4
        /*0004*/ 	.word	0xffffffff
	.align		4
        /*0008*/ 	.word	0x00000000
	.align		4
        /*000c*/ 	.word	0xfffffffe
	.align		4
        /*0010*/ 	.word	0x00000000
	.align		4
        /*0014*/ 	.word	0xfffffffd
	.align		4
        /*0018*/ 	.word	0x00000000
	.align		4
        /*001c*/ 	.word	0xfffffffc


//--------------------- .nv.constant4             --------------------------
	.section	.nv.constant4,"a",@progbits
	.align	8
	.align		8
.nv.constant4:
        /*0000*/ 	.dword	_$_str
	.align		8
        /*0008*/ 	.dword	_$_str_$_2


//--------------------- .text.triton_poi_fused__native_batch_norm_legit_no_training_add_29 --------------------------
	.section	.text.triton_poi_fused__native_batch_norm_legit_no_training_add_29,"ax",@progbits
	.sectionflags	@"SHF_BARRIERS=1"
	.align	128
        .global         triton_poi_fused__native_batch_norm_legit_no_training_add_29
        .type           triton_poi_fused__native_batch_norm_legit_no_training_add_29,@function
        .size           triton_poi_fused__native_batch_norm_legit_no_training_add_29,(.L_x_1 - triton_poi_fused__native_batch_norm_legit_no_training_add_29)
        .other          triton_poi_fused__native_batch_norm_legit_no_training_add_29,@"STO_CUDA_ENTRY STV_DEFAULT"
triton_poi_fused__native_batch_norm_legit_no_training_add_29:
.text.triton_poi_fused__native_batch_norm_legit_no_training_add_29:
[----:B------:R-:W0:Y:S01]  /*0000*/  LDC R1, c[0x0][0x28] ;  /* 0x00000a00ff017b82 */ /* 0x000e220000000800 */
[----:B------:R-:W1:Y:S07]  /*0010*/  S2R R0, SR_TID.X ;  /* 0x0000000000007919 */ /* 0x000e6e0000002100 */
[----:B------:R-:W2:Y:S01]  /*0020*/  LDC.64 R34, c[0x0][0x210] ;  /* 0x00008400ff227b82 */ /* 0x000ea20000000a00 */
[----:B------:R-:W-:Y:S02]  /*0030*/  CS2R R6, SRZ ;  /* 0x0000000000067805 */ /* 0x000fe4000001ff00 */
[----:B------:R-:W-:Y:S01]  /*0040*/  CS2R R8, SRZ ;  /* 0x0000000000087805 */ /* 0x000fe2000001ff00 */
[----:B------:R-:W3:Y:S01]  /*0050*/  S2R R2, SR_CTAID.X ;  /* 0x0000000000027919 */ /* 0x000ee20000002500 */
[----:B------:R-:W-:Y:S01]  /*0060*/  CS2R R10, SRZ ;  /* 0x00000000000a7805 */ /* 0x000fe2000001ff00 */
[----:B------:R-:W-:Y:S01]  /*0070*/  ULDC.64 UR6, c[0x0][0x208] ;  /* 0x0000820000067ab9 */ /* 0x000fe20000000a00 */
[----:B------:R-:W-:Y:S01]  /*0080*/  CS2R R14, SRZ ;  /* 0x00000000000e7805 */ /* 0x000fe2000001ff00 */
[----:B------:R-:W4:Y:S01]  /*0090*/  S2R R3, SR_CTAID.Y ;  /* 0x0000000000037919 */ /* 0x000f220000002600 */
[----:B------:R-:W5:Y:S08]  /*00a0*/  LDC.64 R40, c[0x0][0x218] ;  /* 0x00008600ff287b82 */ /* 0x000f700000000a00 */
[----:B------:R-:W5:Y:S01]  /*00b0*/  LDC.64 R42, c[0x0][0x220] ;  /* 0x00008800ff2a7b82 */ /* 0x000f620000000a00 */
[----:B-1----:R-:W-:-:S02]  /*00c0*/  SHF.R.U32.HI R16, RZ, 0x5, R0 ;  /* 0x00000005ff107819 */ /* 0x002fc40000011600 */
[----:B------:R-:W-:Y:S02]  /*00d0*/  SHF.L.U32 R33, R0, 0x2, RZ ;  /* 0x0000000200217819 */ /* 0x000fe400000006ff */
[----:B---3--:R-:W-:Y:S02]  /*00e0*/  SHF.L.U32 R2, R2, 0x7, RZ ;  /* 0x0000000702027819 */ /* 0x008fe400000006ff */
[----:B------:R-:W-:Y:S02]  /*00f0*/  SGXT.U32 R16, R16, 0x3 ;  /* 0x000000031010781a */ /* 0x000fe40000000000 */
[----:B----4-:R-:W-:Y:S02]  /*0100*/  SHF.L.U32 R3, R3, 0x5, RZ ;  /* 0x0000000503037819 */ /* 0x010fe400000006ff */
[----:B------:R-:W-:Y:S02]  /*0110*/  LOP3.LUT R33, R2, 0x7c, R33, 0xf8, !PT ;  /* 0x0000007c02217812 */ /* 0x000fe400078ef821 */
[----:B------:R-:W-:-:S02]  /*0120*/  LOP3.LUT R12, R3, R16, RZ, 0xfc, !PT ;  /* 0x00000010030c7212 */ /* 0x000fc400078efcff */
[----:B------:R-:W-:Y:S02]  /*0130*/  ISETP.GE.AND P0, PT, R33, 0x60, PT ;  /* 0x000000602100780c */ /* 0x000fe40003f06270 */
[----:B------:R-:W-:Y:S01]  /*0140*/  LOP3.LUT R4, R3, 0x8, R16, 0xfe, !PT ;  /* 0x0000000803047812 */ /* 0x000fe200078efe10 */
[C---:B------:R-:W-:Y:S01]  /*0150*/  IMAD R39, R12.reuse, 0x60, R33 ;  /* 0x000000600c277824 */ /* 0x040fe200078e0221 */
[----:B------:R-:W-:Y:S02]  /*0160*/  ISETP.LT.AND P1, PT, R12, 0x40, !P0 ;  /* 0x000000400c00780c */ /* 0x000fe40004721270 */
[----:B------:R-:W-:Y:S02]  /*0170*/  CS2R R12, SRZ ;  /* 0x00000000000c7805 */ /* 0x000fe4000001ff00 */
[----:B------:R-:W-:Y:S01]  /*0180*/  ISETP.LT.AND P2, PT, R4, 0x40, !P0 ;  /* 0x000000400400780c */ /* 0x000fe20004741270 */
[C---:B------:R-:W-:Y:S01]  /*0190*/  VIADD R47, R39.reuse, 0x300 ;  /* 0x00000300272f7836 */ /* 0x040fe20000000000 */
[----:B------:R-:W-:Y:S01]  /*01a0*/  LOP3.LUT R5, R3, 0x10, R16, 0xfe, !PT ;  /* 0x0000001003057812 */ /* 0x000fe200078efe10 */
[----:B--2---:R-:W-:Y:S01]  /*01b0*/  IMAD.WIDE R24, R39, 0x4, R34 ;  /* 0x0000000427187825 */ /* 0x004fe200078e0222 */
[----:B------:R-:W-:-:S02]  /*01c0*/  LOP3.LUT R16, R3, 0x18, R16, 0xfe, !PT ;  /* 0x0000001803107812 */ /* 0x000fc400078efe10 */
[----:B------:R-:W-:Y:S02]  /*01d0*/  ISETP.LT.AND P3, PT, R5, 0x40, !P0 ;  /* 0x000000400500780c */ /* 0x000fe40004761270 */
[----:B------:R-:W-:Y:S02]  /*01e0*/  CS2R R4, SRZ ;  /* 0x0000000000047805 */ /* 0x000fe4000001ff00 */
[----:B------:R-:W-:Y:S01]  /*01f0*/  ISETP.LT.AND P4, PT, R16, 0x40, !P0 ;  /* 0x000000401000780c */ /* 0x000fe20004781270 */
[--C-:B------:R-:W-:Y:S01]  /*0200*/  IMAD.WIDE R26, R47, 0x4, R34.reuse ;  /* 0x000000042f1a7825 */ /* 0x100fe200078e0222 */
[----:B------:R-:W-:Y:S02]  /*0210*/  IADD3 R45, R39, 0x600, RZ ;  /* 0x00000600272d7810 */ /* 0x000fe40007ffe0ff */
[----:B------:R-:W-:Y:S01]  /*0220*/  IADD3 R37, R39, 0x900, RZ ;  /* 0x0000090027257810 */ /* 0x000fe20007ffe0ff */
[----:B------:R1:W2:Y:S01]  /*0230*/  @P1 LDG.E.EL.128 R4, desc[UR6][R24.64] ;  /* 0x0000000618041981 */ /* 0x0002a2000c2e1d00 */
[----:B------:R-:W-:Y:S01]  /*0240*/  CS2R R16, SRZ ;  /* 0x0000000000107805 */ /* 0x000fe2000001ff00 */
[--C-:B------:R-:W-:Y:S01]  /*0250*/  IMAD.WIDE R28, R45, 0x4, R34.reuse ;  /* 0x000000042d1c7825 */ /* 0x100fe200078e0222 */
[----:B------:R-:W-:Y:S01]  /*0260*/  CS2R R18, SRZ ;  /* 0x0000000000127805 */ /* 0x000fe2000001ff00 */
[----:B------:R3:W4:Y:S02]  /*0270*/  @P2 LDG.E.EL.128 R8, desc[UR6][R26.64] ;  /* 0x000000061a082981 */ /* 0x000724000c2e1d00 */
[----:B------:R-:W-:Y:S01]  /*0280*/  IMAD.WIDE R34, R37, 0x4, R34 ;  /* 0x0000000425227825 */ /* 0x000fe200078e0222 */
[----:B------:R-:W-:Y:S01]  /*0290*/  CS2R R20, SRZ ;  /* 0x0000000000147805 */ /* 0x000fe2000001ff00 */
[----:B------:R3:W2:Y:S01]  /*02a0*/  @P3 LDG.E.EL.128 R12, desc[UR6][R28.64] ;  /* 0x000000061c0c3981 */ /* 0x0006a2000c2e1d00 */
[----:B-1----:R-:W-:Y:S01]  /*02b0*/  CS2R R24, SRZ ;  /* 0x0000000000187805 */ /* 0x002fe2000001ff00 */
[----:B-----5:R-:W-:Y:S01]  /*02c0*/  IMAD.WIDE R38, R39, 0x4, R40 ;  /* 0x0000000427267825 */ /* 0x020fe200078e0228 */
[----:B---3--:R-:W-:-:S03]  /*02d0*/  CS2R R26, SRZ ;  /* 0x00000000001a7805 */ /* 0x008fc6000001ff00 */
[--C-:B------:R-:W-:Y:S01]  /*02e0*/  IMAD.WIDE R46, R47, 0x4, R40.reuse ;  /* 0x000000042f2e7825 */ /* 0x100fe200078e0228 */
[----:B------:R1:W3:Y:S01]  /*02f0*/  @P1 LDG.E.EL.128 R16, desc[UR6][R38.64] ;  /* 0x0000000626101981 */ /* 0x0002e2000c2e1d00 */
[----:B------:R-:W-:Y:S02]  /*0300*/  CS2R R22, SRZ ;  /* 0x0000000000167805 */ /* 0x000fe4000001ff00 */
[----:B------:R-:W-:Y:S01]  /*0310*/  IMAD.WIDE R44, R45, 0x4, R40 ;  /* 0x000000042d2c7825 */ /* 0x000fe200078e0228 */
[----:B------:R5:W2:Y:S01]  /*0320*/  @P4 LDG.E.EL.128 R24, desc[UR6][R34.64] ;  /* 0x0000000622184981 */ /* 0x000aa2000c2e1d00 */
[----:B0-----:R-:W-:Y:S02]  /*0330*/  CS2R R28, SRZ ;  /* 0x00000000001c7805 */ /* 0x001fe4000001ff00 */
[----:B------:R-:W-:Y:S01]  /*0340*/  CS2R R30, SRZ ;  /* 0x00000000001e7805 */ /* 0x000fe2000001ff00 */
[----:B------:R-:W-:Y:S01]  /*0350*/  IMAD.WIDE R42, R33, 0x4, R42 ;  /* 0x00000004212a7825 */ /* 0x000fe200078e022a */
[----:B------:R-:W-:Y:S01]  /*0360*/  CS2R R32, SRZ ;  /* 0x0000000000207805 */ /* 0x000fe2000001ff00 */
[----:B------:R0:W2:Y:S01]  /*0370*/  @P2 LDG.E.EL.128 R20, desc[UR6][R46.64] ;  /* 0x000000062e142981 */ /* 0x0000a2000c2e1d00 */
[----:B-1----:R-:W-:Y:S01]  /*0380*/  CS2R R38, SRZ ;  /* 0x0000000000267805 */ /* 0x002fe2000001ff00 */
[----:B------:R-:W-:Y:S01]  /*0390*/  IMAD.WIDE R40, R37, 0x4, R40 ;  /* 0x0000000425287825 */ /* 0x000fe200078e0228 */
[----:B------:R-:W-:Y:S01]  /*03a0*/  CS2R R36, SRZ ;  /* 0x0000000000247805 */ /* 0x000fe2000001ff00 */
[----:B------:R-:W2:Y:S01]  /*03b0*/  @P3 LDG.E.EL.128 R28, desc[UR6][R44.64] ;  /* 0x000000062c1c3981 */ /* 0x000ea2000c2e1d00 */
[----:B-----5:R-:W-:-:S04]  /*03c0*/  CS2R R34, SRZ ;  /* 0x0000000000227805 */ /* 0x020fc8000001ff00 */
[----:B------:R-:W5:Y:S01]  /*03d0*/  @P4 LDG.E.EL.128 R36, desc[UR6][R40.64] ;  /* 0x0000000628244981 */ /* 0x000f62000c2e1d00 */
[----:B0-----:R-:W0:Y:S03]  /*03e0*/  LDC.64 R46, c[0x0][0x228] ;  /* 0x00008a00ff2e7b82 */ /* 0x001e260000000a00 */
[----:B------:R-:W3:Y:S02]  /*03f0*/  @!P0 LDG.E.EL.128 R32, desc[UR6][R42.64] ;  /* 0x000000062a208981 */ /* 0x000ee4000c2e1d00 */
[C---:B---3--:R-:W-:Y:S01]  /*0400*/  FADD R18, -R34.reuse, R18 ;  /* 0x0000001222127221 */ /* 0x048fe20000000100 */
[C---:B--2---:R-:W-:Y:S01]  /*0410*/  FADD R22, -R34.reuse, R22 ;  /* 0x0000001622167221 */ /* 0x044fe20000000100 */
[C---:B------:R-:W-:Y:S01]  /*0420*/  FADD R30, -R34.reuse, R30 ;  /* 0x0000001e221e7221 */ /* 0x040fe20000000100 */
[----:B-----5:R-:W-:Y:S01]  /*0430*/  FADD R38, -R34, R38 ;  /* 0x0000002622267221 */ /* 0x020fe20000000100 */
[----:B------:R-:W-:Y:S01]  /*0440*/  SHF.L.U32 R34, R0, 0x2, RZ ;  /* 0x0000000200227819 */ /* 0x000fe200000006ff */
[----:B------:R-:W-:-:S03]  /*0450*/  FADD R41, -R32, R16 ;  /* 0x0000001020297221 */ /* 0x000fc60000000100 */
[----:B------:R-:W-:Y:S01]  /*0460*/  LOP3.LUT R16, R2, 0x7c, R34, 0xf8, !PT ;  /* 0x0000007c02107812 */ /* 0x000fe200078ef822 */
[C---:B------:R-:W-:Y:S01]  /*0470*/  FADD R19, -R35.reuse, R19 ;  /* 0x0000001323137221 */ /* 0x040fe20000000100 */
[C---:B------:R-:W-:Y:S01]  /*0480*/  FADD R23, -R35.reuse, R23 ;  /* 0x0000001723177221 */ /* 0x040fe20000000100 */
[C---:B------:R-:W-:Y:S01]  /*0490*/  FADD R31, -R35.reuse, R31 ;  /* 0x0000001f231f7221 */ /* 0x040fe20000000100 */
[----:B------:R-:W-:Y:S01]  /*04a0*/  FADD R39, -R35, R39 ;  /* 0x0000002723277221 */ /* 0x000fe20000000100 */
[C---:B------:R-:W-:Y:S01]  /*04b0*/  FADD R17, -R33.reuse, R17 ;  /* 0x0000001121117221 */ /* 0x040fe20000000100 */
[C---:B------:R-:W-:Y:S01]  /*04c0*/  FADD R21, -R33.reuse, R21 ;  /* 0x0000001521157221 */ /* 0x040fe20000000100 */
[C---:B------:R-:W-:Y:S01]  /*04d0*/  FADD R29, -R33.reuse, R29 ;  /* 0x0000001d211d7221 */ /* 0x040fe20000000100 */
[----:B------:R-:W-:Y:S01]  /*04e0*/  FADD R37, -R33, R37 ;  /* 0x0000002521257221 */ /* 0x000fe20000000100 */
[----:B------:R-:W-:Y:S01]  /*04f0*/  LOP3.LUT R3, R3, 0x1c, R34, 0xf8, !PT ;  /* 0x0000001c03037812 */ /* 0x000fe200078ef822 */
[C---:B------:R-:W-:Y:S01]  /*0500*/  FADD R42, -R32.reuse, R20 ;  /* 0x00000014202a7221 */ /* 0x040fe20000000100 */
[C---:B------:R-:W-:Y:S01]  /*0510*/  FADD R28, -R32.reuse, R28 ;  /* 0x0000001c201c7221 */ /* 0x040fe20000000100 */
[----:B------:R-:W-:Y:S01]  /*0520*/  FADD R44, -R32, R36 ;  /* 0x00000024202c7221 */ /* 0x000fe20000000100 */
[----:B------:R-:W-:-:S02]  /*0530*/  CS2R R32, SRZ ;  /* 0x0000000000207805 */ /* 0x000fc4000001ff00 */
[----:B------:R-:W-:Y:S01]  /*0540*/  CS2R R34, SRZ ;  /* 0x0000000000227805 */ /* 0x000fe2000001ff00 */
[----:B0-----:R-:W-:-:S05]  /*0550*/  IMAD.WIDE R46, R16, 0x4, R46 ;  /* 0x00000004102e7825 */ /* 0x001fca00078e022e */
[----:B------:R0:W2:Y:S02]  /*0560*/  @!P0 LDG.E.EL.128 R32, desc[UR6][R46.64] ;  /* 0x000000062e208981 */ /* 0x0000a4000c2e1d00 */
[----:B0-----:R-:W0:Y:S02]  /*0570*/  LDC.64 R46, c[0x0][0x230] ;  /* 0x00008c00ff2e7b82 */ /* 0x001e240000000a00 */
[----:B0-----:R-:W-:-:S06]  /*0580*/  IMAD.WIDE R48, R16, 0x4, R46 ;  /* 0x0000000410307825 */ /* 0x001fcc00078e022e */
[----:B------:R-:W0:Y:S02]  /*0590*/  LDC.64 R46, c[0x0][0x238] ;  /* 0x00008e00ff2e7b82 */ /* 0x000e240000000a00 */
[----:B0-----:R-:W-:-:S04]  /*05a0*/  IMAD.WIDE R46, R16, 0x4, R46 ;  /* 0x00000004102e7825 */ /* 0x001fc800078e022e */
[----:B--2---:R-:W-:Y:S01]  /*05b0*/  FADD R36, R32, 9.9999997473787516356e-06 ;  /* 0x3727c5ac20247421 */ /* 0x004fe20000000000 */
[----:B------:R-:W-:-:S03]  /*05c0*/  FADD R33, R33, 9.9999997473787516356e-06 ;  /* 0x3727c5ac21217421 */ /* 0x000fc60000000000 */
[----:B------:R-:W0:Y:S01]  /*05d0*/  MUFU.SQRT R20, R36 ;  /* 0x0000002400147308 */ /* 0x000e220000002000 */
[----:B------:R-:W-:-:S07]  /*05e0*/  FADD R32, R34, 9.9999997473787516356e-06 ;  /* 0x3727c5ac22207421 */ /* 0x000fce0000000000 */
[----:B------:R-:W1:Y:S01]  /*05f0*/  MUFU.SQRT R33, R33 ;  /* 0x0000002100217308 */ /* 0x000e620000002000 */
[----:B------:R-:W-:Y:S01]  /*0600*/  FADD R35, R35, 9.9999997473787516356e-06 ;  /* 0x3727c5ac23237421 */ /* 0x000fe20000000000 */
[----:B0-----:R-:W-:-:S06]  /*0610*/  FSETP.GT.AND P6, PT, R20, 8.50705917302346158658e+37, PT ;  /* 0x7e8000001400780b */ /* 0x001fcc0003fc4000 */
[----:B------:R-:W0:Y:S01]  /*0620*/  MUFU.SQRT R32, R32 ;  /* 0x0000002000207308 */ /* 0x000e220000002000 */
[----:B------:R-:W-:-:S07]  /*0630*/  FSETP.GEU.AND P1, PT, R20, 1.175494350822287508e-38, PT ;  /* 0x008000001400780b */ /* 0x000fce0003f2e000 */
[----:B------:R-:W2:Y:S01]  /*0640*/  MUFU.SQRT R43, R35 ;  /* 0x00000023002b7308 */ /* 0x000ea20000002000 */
[C---:B-1----:R-:W-:Y:S01]  /*0650*/  FSETP.GT.AND P2, PT, R33.reuse, 8.50705917302346158658e+37, PT ;  /* 0x7e8000002100780b */ /* 0x042fe20003f44000 */
[----:B------:R-:W-:Y:S01]  /*0660*/  IMAD.MOV.U32 R34, RZ, RZ, 0x3e800000 ;  /* 0x3e800000ff227424 */ /* 0x000fe200078e00ff */
[----:B------:R-:W-:Y:S01]  /*0670*/  FSETP.GEU.AND P3, PT, R33, 1.175494350822287508e-38, PT ;  /* 0x008000002100780b */ /* 0x000fe20003f6e000 */
[----:B------:R-:W-:-:S03]  /*0680*/  @P6 FMUL R20, R20, 0.25 ;  /* 0x3e80000014146820 */ /* 0x000fc60000400000 */
[----:B------:R-:W-:Y:S02]  /*0690*/  FSEL R40, R34, 1, P6 ;  /* 0x3f80000022287808 */ /* 0x000fe40003000000 */
[----:B0-----:R-:W-:Y:S01]  /*06a0*/  FSETP.GT.AND P4, PT, R32, 8.50705917302346158658e+37, PT ;  /* 0x7e8000002000780b */ /* 0x001fe20003f84000 */
[----:B------:R-:W-:Y:S01]  /*06b0*/  @!P1 FMUL R20, R20, 16777216 ;  /* 0x4b80000014149820 */ /* 0x000fe20000400000 */
[----:B------:R-:W-:Y:S01]  /*06c0*/  FSETP.GEU.AND P5, PT, R32, 1.175494350822287508e-38, PT ;  /* 0x008000002000780b */ /* 0x000fe20003fae000 */
[----:B------:R-:W-:Y:S01]  /*06d0*/  @!P1 FMUL R40, R40, 16777216 ;  /* 0x4b80000028289820 */ /* 0x000fe20000400000 */
[----:B--2---:R-:W-:Y:S01]  /*06e0*/  FSETP.GT.AND P6, PT, R43, 8.50705917302346158658e+37, PT ;  /* 0x7e8000002b00780b */ /* 0x004fe20003fc4000 */
[----:B------:R-:W-:Y:S01]  /*06f0*/  @P2 FMUL R33, R33, 0.25 ;  /* 0x3e80000021212820 */ /* 0x000fe20000400000 */
[----:B------:R-:W-:Y:S01]  /*0700*/  FSETP.GEU.AND P1, PT, R43, 1.175494350822287508e-38, PT ;  /* 0x008000002b00780b */ /* 0x000fe20003f2e000 */
[----:B------:R-:W0:Y:S02]  /*0710*/  MUFU.RCP R45, R20 ;  /* 0x00000014002d7308 */ /* 0x000e240000001000 */
[----:B------:R-:W-:-:S04]  /*0720*/  @!P3 FMUL R33, R33, 16777216 ;  /* 0x4b8000002121b820 */ /* 0x000fc80000400000 */
[----:B------:R-:W-:Y:S02]  /*0730*/  @P4 FMUL R32, R32, 0.25 ;  /* 0x3e80000020204820 */ /* 0x000fe40000400000 */
[----:B------:R1:W2:Y:S02]  /*0740*/  MUFU.RCP R36, R33 ;  /* 0x0000002100247308 */ /* 0x0002a40000001000 */
[----:B------:R-:W-:Y:S01]  /*0750*/  @P6 FMUL R43, R43, 0.25 ;  /* 0x3e8000002b2b6820 */ /* 0x000fe20000400000 */
[----:B------:R-:W-:Y:S01]  /*0760*/  @!P5 FMUL R32, R32, 16777216 ;  /* 0x4b8000002020d820 */ /* 0x000fe20000400000 */
[C---:B------:R-:W-:Y:S02]  /*0770*/  FSEL R35, R34.reuse, 1, P2 ;  /* 0x3f80000022237808 */ /* 0x040fe40001000000 */
[----:B------:R-:W-:Y:S01]  /*0780*/  @!P1 FMUL R43, R43, 16777216 ;  /* 0x4b8000002b2b9820 */ /* 0x000fe20000400000 */
[----:B0-----:R-:W-:Y:S01]  /*0790*/  FMUL R45, R45, R40 ;  /* 0x000000282d2d7220 */ /* 0x001fe20000400000 */
[----:B------:R0:W3:Y:S01]  /*07a0*/  MUFU.RCP R20, R32 ;  /* 0x0000002000147308 */ /* 0x0000e20000001000 */
[----:B------:R-:W-:Y:S01]  /*07b0*/  @!P3 FMUL R35, R35, 16777216 ;  /* 0x4b8000002323b820 */ /* 0x000fe20000400000 */
[----:B-1----:R-:W-:-:S06]  /*07c0*/  FSEL R33, R34, 1, P6 ;  /* 0x3f80000022217808 */ /* 0x002fcc0003000000 */
[----:B------:R1:W5:Y:S01]  /*07d0*/  MUFU.RCP R40, R43 ;  /* 0x0000002b00287308 */ /* 0x0003620000001000 */
[----:B--2---:R-:W-:Y:S01]  /*07e0*/  FMUL R36, R36, R35 ;  /* 0x0000002324247220 */ /* 0x004fe20000400000 */
[----:B------:R-:W-:Y:S01]  /*07f0*/  FSEL R35, R34, 1, P4 ;  /* 0x3f80000022237808 */ /* 0x000fe20002000000 */
[----:B------:R-:W-:-:S04]  /*0800*/  @!P1 FMUL R33, R33, 16777216 ;  /* 0x4b80000021219820 */ /* 0x000fc80000400000 */
[----:B------:R-:W-:Y:S01]  /*0810*/  @!P5 FMUL R35, R35, 16777216 ;  /* 0x4b8000002323d820 */ /* 0x000fe20000400000 */
[-C--:B0-----:R-:W-:Y:S01]  /*0820*/  FMUL R32, R21, R36.reuse ;  /* 0x0000002415207220 */ /* 0x081fe20000400000 */
[----:B-1----:R-:W-:Y:S02]  /*0830*/  FMUL R43, R28, R45 ;  /* 0x0000002d1c2b7220 */ /* 0x002fe40000400000 */
[----:B---3--:R-:W-:Y:S01]  /*0840*/  FMUL R20, R20, R35 ;  /* 0x0000002314147220 */ /* 0x008fe20000400000 */
[-C--:B------:R-:W-:Y:S01]  /*0850*/  FMUL R35, R41, R45.reuse ;  /* 0x0000002d29237220 */ /* 0x080fe20000400000 */
[----:B------:R-:W-:Y:S01]  /*0860*/  FMUL R41, R44, R45 ;  /* 0x0000002d2c297220 */ /* 0x000fe20000400000 */
[----:B-----5:R-:W-:Y:S01]  /*0870*/  FMUL R40, R40, R33 ;  /* 0x0000002128287220 */ /* 0x020fe20000400000 */
[----:B------:R-:W-:Y:S01]  /*0880*/  FMUL R33, R42, R45 ;  /* 0x0000002d2a217220 */ /* 0x000fe20000400000 */
[-C--:B------:R-:W-:Y:S01]  /*0890*/  FMUL R28, R17, R36.reuse ;  /* 0x00000024111c7220 */ /* 0x080fe20000400000 */
[-C--:B------:R-:W-:Y:S01]  /*08a0*/  FMUL R34, R29, R36.reuse ;  /* 0x000000241d227220 */ /* 0x080fe20000400000 */
[----:B------:R-:W-:Y:S01]  /*08b0*/  FMUL R36, R37, R36 ;  /* 0x0000002425247220 */ /* 0x000fe20000400000 */
[-C--:B------:R-:W-:Y:S01]  /*08c0*/  FMUL R45, R30, R20.reuse ;  /* 0x000000141e2d7220 */ /* 0x080fe20000400000 */
[-C--:B------:R-:W-:Y:S01]  /*08d0*/  FMUL R29, R18, R20.reuse ;  /* 0x00000014121d7220 */ /* 0x080fe20000400000 */
[-C--:B------:R-:W-:Y:S01]  /*08e0*/  FMUL R37, R22, R20.reuse ;  /* 0x0000001416257220 */ /* 0x080fe20000400000 */
[----:B------:R-:W-:Y:S01]  /*08f0*/  FMUL R38, R38, R20 ;  /* 0x0000001426267220 */ /* 0x000fe20000400000 */
[-C--:B------:R-:W-:Y:S01]  /*0900*/  FMUL R30, R19, R40.reuse ;  /* 0x00000028131e7220 */ /* 0x080fe20000400000 */
[----:B------:R-:W-:Y:S01]  /*0910*/  FMUL R42, R23, R40 ;  /* 0x00000028172a7220 */ /* 0x000fe20000400000 */
[----:B------:R-:W-:-:S02]  /*0920*/  CS2R R20, SRZ ;  /* 0x0000000000147805 */ /* 0x000fc4000001ff00 */
[----:B------:R-:W-:Y:S02]  /*0930*/  CS2R R22, SRZ ;  /* 0x0000000000167805 */ /* 0x000fe4000001ff00 */
[----:B------:R-:W-:Y:S02]  /*0940*/  CS2R R16, SRZ ;  /* 0x0000000000107805 */ /* 0x000fe4000001ff00 */
[----:B------:R-:W-:Y:S02]  /*0950*/  CS2R R18, SRZ ;  /* 0x0000000000127805 */ /* 0x000fe4000001ff00 */
[----:B------:R-:W2:Y:S04]  /*0960*/  @!P0 LDG.E.EL.128 R20, desc[UR6][R48.64] ;  /* 0x0000000630148981 */ /* 0x000ea8000c2e1d00 */
[----:B------:R-:W2:Y:S01]  /*0970*/  @!P0 LDG.E.EL.128 R16, desc[UR6][R46.64] ;  /* 0x000000062e108981 */ /* 0x000ea2000c2e1d00 */
[----:B------:R-:W0:Y:S01]  /*0980*/  S2UR UR5, SR_CgaCtaId ;  /* 0x00000000000579c3 */ /* 0x000e220000008800 */
[----:B------:R-:W-:Y:S01]  /*0990*/  UMOV UR4, 0x400 ;  /* 0x0000040000047882 */ /* 0x000fe20000000000 */
[-C--:B------:R-:W-:Y:S01]  /*09a0*/  FMUL R44, R31, R40.reuse ;  /* 0x000000281f2c7220 */ /* 0x080fe20000400000 */
[----:B------:R-:W-:Y:S01]  /*09b0*/  FMUL R40, R39, R40 ;  /* 0x0000002827287220 */ /* 0x000fe20000400000 */
[----:B0-----:R-:W-:Y:S01]  /*09c0*/  UPRMT UR4, UR5, 0x654, UR4 ;  /* 0x0000065405047896 */ /* 0x001fe20008000004 */
[----:B------:R-:W-:Y:S01]  /*09d0*/  ISETP.GE.AND P0, PT, R3, 0x40, PT ;  /* 0x000000400300780c */ /* 0x000fe20003f06270 */
[-CC-:B--2---:R-:W-:Y:S01]  /*09e0*/  FFMA R35, R35, R20.reuse, R16.reuse ;  /* 0x0000001423237223 */ /* 0x184fe20000000010 */
[-CC-:B------:R-:W-:Y:S01]  /*09f0*/  FFMA R33, R33, R20.reuse, R16.reuse ;  /* 0x0000001421217223 */ /* 0x180fe20000000010 */
[-CC-:B------:R-:W-:Y:S01]  /*0a00*/  FFMA R43, R43, R20.reuse, R16.reuse ;  /* 0x000000142b2b7223 */ /* 0x180fe20000000010 */
[----:B------:R-:W-:Y:S01]  /*0a10*/  FFMA R41, R41, R20, R16 ;  /* 0x0000001429297223 */ /* 0x000fe20000000010 */
[----:B------:R-:W-:Y:S01]  /*0a20*/  SHF.L.U32 R16, R0, 0x7, RZ ;  /* 0x0000000700107819 */ /* 0x000fe200000006ff */
[-CC-:B------:R-:W-:Y:S01]  /*0a30*/  FFMA R28, R28, R21.reuse, R17.reuse ;  /* 0x000000151c1c7223 */ /* 0x180fe20000000011 */
[-CC-:B------:R-:W-:Y:S01]  /*0a40*/  FFMA R32, R32, R21.reuse, R17.reuse ;  /* 0x0000001520207223 */ /* 0x180fe20000000011 */
[-CC-:B------:R-:W-:Y:S01]  /*0a50*/  FFMA R34, R34, R21.reuse, R17.reuse ;  /* 0x0000001522227223 */ /* 0x180fe20000000011 */
[----:B------:R-:W-:Y:S01]  /*0a60*/  FFMA R36, R36, R21, R17 ;  /* 0x0000001524247223 */ /* 0x000fe20000000011 */
[----:B------:R-:W-:-:S02]  /*0a70*/  SHF.R.U32.HI R21, RZ, 0x5, R0 ;  /* 0x00000005ff157819 */ /* 0x000fc40000011600 */
[----:B------:R-:W-:Y:S01]  /*0a80*/  LOP3.LUT R16, R16, 0xf80, RZ, 0xc0, !PT ;  /* 0x00000f8010107812 */ /* 0x000fe200078ec0ff */
[-CC-:B------:R-:W-:Y:S01]  /*0a90*/  FFMA R29, R29, R22.reuse, R18.reuse ;  /* 0x000000161d1d7223 */ /* 0x180fe20000000012 */
[-CC-:B------:R-:W-:Y:S01]  /*0aa0*/  FFMA R37, R37, R22.reuse, R18.reuse ;  /* 0x0000001625257223 */ /* 0x180fe20000000012 */
[-CC-:B------:R-:W-:Y:S01]  /*0ab0*/  FFMA R45, R45, R22.reuse, R18.reuse ;  /* 0x000000162d2d7223 */ /* 0x180fe20000000012 */
[----:B------:R-:W-:Y:S01]  /*0ac0*/  FFMA R17, R38, R22, R18 ;  /* 0x0000001626117223 */ /* 0x000fe20000000012 */
[----:B------:R-:W-:Y:S02]  /*0ad0*/  SGXT.U32 R21, R21, 0x3 ;  /* 0x000000031515781a */ /* 0x000fe40000000000 */
[C---:B------:R-:W-:Y:S02]  /*0ae0*/  LOP3.LUT R18, R16.reuse, 0x20, RZ, 0xfc, !PT ;  /* 0x0000002010127812 */ /* 0x040fe400078efcff */
[----:B------:R-:W-:Y:S01]  /*0af0*/  LOP3.LUT R22, R16, 0x40, RZ, 0xfc, !PT ;  /* 0x0000004010167812 */ /* 0x000fe200078efcff */
[-CC-:B------:R-:W-:Y:S01]  /*0b00*/  FFMA R30, R30, R23.reuse, R19.reuse ;  /* 0x000000171e1e7223 */ /* 0x180fe20000000013 */
[-CC-:B------:R-:W-:Y:S01]  /*0b10*/  FFMA R42, R42, R23.reuse, R19.reuse ;  /* 0x000000172a2a7223 */ /* 0x180fe20000000013 */
[-CC-:B------:R-:W-:Y:S01]  /*0b20*/  FFMA R44, R44, R23.reuse, R19.reuse ;  /* 0x000000172c2c7223 */ /* 0x180fe20000000013 */
[----:B------:R-:W-:Y:S01]  /*0b30*/  FFMA R40, R40, R23, R19 ;  /* 0x0000001728287223 */ /* 0x000fe20000000013 */
[----:B------:R-:W-:-:S02]  /*0b40*/  LOP3.LUT R31, R16, 0x60, RZ, 0xfc, !PT ;  /* 0x00000060101f7812 */ /* 0x000fc400078efcff */
[C---:B------:R-:W-:Y:S02]  /*0b50*/  LOP3.LUT R20, R16.reuse, R21, RZ, 0xfc, !PT ;  /* 0x0000001510147212 */ /* 0x040fe400078efcff */
[----:B------:R-:W-:Y:S02]  /*0b60*/  LEA.HI R19, R16, UR4, RZ, 0x1f ;  /* 0x0000000410137c11 */ /* 0x000fe4000f8ff8ff */
[----:B------:R-:W-:Y:S02]  /*0b70*/  LEA.HI R21, R18, UR4, RZ, 0x1f ;  /* 0x0000000412157c11 */ /* 0x000fe4000f8ff8ff */
[----:B------:R-:W-:Y:S01]  /*0b80*/  LEA.HI R23, R22, UR4, RZ, 0x1f ;  /* 0x0000000416177c11 */ /* 0x000fe2000f8ff8ff */
[----:B------:R-:W-:Y:S01]  /*0b90*/  FADD R4, R35, R4 ;  /* 0x0000000423047221 */ /* 0x000fe20000000000 */
[----:B------:R-:W-:Y:S01]  /*0ba0*/  LEA.HI R31, R31, UR4, RZ, 0x1f ;  /* 0x000000041f1f7c11 */ /* 0x000fe2000f8ff8ff */
[----:B------:R-:W-:Y:S01]  /*0bb0*/  FADD R5, R28, R5 ;  /* 0x000000051c057221 */ /* 0x000fe20000000000 */
[C---:B------:R-:W-:Y:S01]  /*0bc0*/  LEA R19, R20.reuse, R19, 0x2 ;  /* 0x0000001314137211 */ /* 0x040fe200078e10ff */
[C---:B------:R-:W-:Y:S01]  /*0bd0*/  IMAD R16, R20.reuse, 0x4, R23 ;  /* 0x0000000414107824 */ /* 0x040fe200078e0217 */
[C---:B------:R-:W-:Y:S01]  /*0be0*/  LEA R18, R20.reuse, R21, 0x2 ;  /* 0x0000001514127211 */ /* 0x040fe200078e10ff */
[----:B------:R-:W-:Y:S01]  /*0bf0*/  FADD R29, R29, R6 ;  /* 0x000000061d1d7221 */ /* 0x000fe20000000000 */
[----:B------:R-:W-:Y:S01]  /*0c00*/  LEA R20, R20, R31, 0x2 ;  /* 0x0000001f14147211 */ /* 0x000fe200078e10ff */
[----:B------:R-:W-:Y:S01]  /*0c10*/  FADD R7, R30, R7 ;  /* 0x000000071e077221 */ /* 0x000fe20000000000 */
[----:B----4-:R-:W-:Y:S01]  /*0c20*/  FADD R8, R33, R8 ;  /* 0x0000000821087221 */ /* 0x010fe20000000000 */
[----:B------:R-:W-:Y:S01]  /*0c30*/  FADD R9, R32, R9 ;  /* 0x0000000920097221 */ /* 0x000fe20000000000 */
[----:B------:R-:W-:Y:S01]  /*0c40*/  STS [R19], R4 ;  /* 0x0000000413007388 */ /* 0x000fe20000000800 */
[----:B------:R-:W-:Y:S01]  /*0c50*/  FADD R37, R37, R10 ;  /* 0x0000000a25257221 */ /* 0x000fe20000000000 */
[----:B------:R-:W-:-:S02]  /*0c60*/  FADD R11, R42, R11 ;  /* 0x0000000b2a0b7221 */ /* 0x000fc40000000000 */
[----:B------:R0:W-:Y:S01]  /*0c70*/  STS [R18+0x80], R5 ;  /* 0x0000800512007388 */ /* 0x0001e20000000800 */
[----:B------:R-:W-:Y:S01]  /*0c80*/  FADD R12, R43, R12 ;  /* 0x0000000c2b0c7221 */ /* 0x000fe20000000000 */
[----:B------:R-:W-:Y:S02]  /*0c90*/  FADD R13, R34, R13 ;  /* 0x0000000d220d7221 */ /* 0x000fe40000000000 */
[----:B------:R-:W-:Y:S01]  /*0ca0*/  STS [R16+0x100], R29 ;  /* 0x0001001d10007388 */ /* 0x000fe20000000800 */
[----:B------:R-:W-:-:S03]  /*0cb0*/  FADD R45, R45, R14 ;  /* 0x0000000e2d2d7221 */ /* 0x000fc60000000000 */
        /* <DEDUP_REMOVED lines=9> */
[----:B------:R-:W-:Y:S01]  /*0d50*/  FADD R27, R40, R27 ;  /* 0x0000001b281b7221 */ /* 0x000fe20000000000 */
[----:B------:R-:W-:Y:S02]  /*0d60*/  SHF.L.U32 R21, R0, 0x2, RZ ;  /* 0x0000000200157819 */ /* 0x000fe400000006ff */
[----:B------:R-:W-:Y:S04]  /*0d70*/  STS [R19+0x40], R12 ;  /* 0x0000400c13007388 */ /* 0x000fe80000000800 */
[----:B------:R-:W-:Y:S04]  /*0d80*/  STS [R18+0xc0], R13 ;  /* 0x0000c00d12007388 */ /* 0x000fe80000000800 */
[----:B------:R-:W-:Y:S01]  /*0d90*/  STS [R16+0x140], R45 ;  /* 0x0001402d10007388 */ /* 0x000fe20000000800 */
[----:B------:R-:W-:-:S03]  /*0da0*/  LOP3.LUT R21, R21, 0x3fc, RZ, 0xc0, !PT ;  /* 0x000003fc15157812 */ /* 0x000fc600078ec0ff */
[----:B------:R-:W-:Y:S04]  /*0db0*/  STS [R20+0x1c0], R15 ;  /* 0x0001c00f14007388 */ /* 0x000fe80000000800 */
[----:B------:R-:W-:Y:S04]  /*0dc0*/  STS [R19+0x60], R24 ;  /* 0x0000601813007388 */ /* 0x000fe80000000800 */
[----:B------:R-:W-:Y:S04]  /*0dd0*/  STS [R18+0xe0], R25 ;  /* 0x0000e01912007388 */ /* 0x000fe80000000800 */
[----:B------:R1:W-:Y:S01]  /*0de0*/  STS [R16+0x160], R17 ;  /* 0x0001601110007388 */ /* 0x0003e20000000800 */
[----:B0-----:R-:W-:-:S03]  /*0df0*/  LOP3.LUT R5, R21, 0x400, RZ, 0xfc, !PT ;  /* 0x0000040015057812 */ /* 0x001fc600078efcff */
[----:B------:R0:W-:Y:S01]  /*0e00*/  STS [R20+0x1e0], R27 ;  /* 0x0001e01b14007388 */ /* 0x0001e20000000800 */
[----:B------:R-:W-:Y:S02]  /*0e10*/  LOP3.LUT R6, R21, 0x800, RZ, 0xfc, !PT ;  /* 0x0000080015067812 */ /* 0x000fe400078efcff */
[----:B------:R-:W-:Y:S02]  /*0e20*/  SHF.L.U32 R4, R0, 0x1, RZ ;  /* 0x0000000100047819 */ /* 0x000fe400000006ff */
[----:B------:R-:W-:Y:S01]  /*0e30*/  SHF.R.U32.HI R5, RZ, 0x1, R5 ;  /* 0x00000001ff057819 */ /* 0x000fe20000011605 */
[----:B-1----:R-:W1:Y:S01]  /*0e40*/  LDC.64 R16, c[0x0][0x240] ;  /* 0x00009000ff107b82 */ /* 0x002e620000000a00 */
[----:B------:R-:W-:Y:S02]  /*0e50*/  SHF.R.U32.HI R6, RZ, 0x1, R6 ;  /* 0x00000001ff067819 */ /* 0x000fe40000011606 */
[----:B------:R-:W-:Y:S02]  /*0e60*/  LOP3.LUT R4, R4, 0x1f0, RZ, 0xc0, !PT ;  /* 0x000001f004047812 */ /* 0x000fe400078ec0ff */
[----:B------:R-:W-:-:S02]  /*0e70*/  LOP3.LUT R5, R5, 0x3f0, RZ, 0xc0, !PT ;  /* 0x000003f005057812 */ /* 0x000fc400078ec0ff */
[----:B------:R-:W-:Y:S01]  /*0e80*/  LOP3.LUT R7, R6, 0x5f0, RZ, 0xc0, !PT ;  /* 0x000005f006077812 */ /* 0x000fe200078ec0ff */
[----:B------:R-:W-:Y:S01]  /*0e90*/  VIADD R4, R4, UR4 ;  /* 0x0000000404047c36 */ /* 0x000fe20008000000 */
[----:B------:R-:W-:Y:S02]  /*0ea0*/  IADD3 R6, R5, UR4, RZ ;  /* 0x0000000405067c10 */ /* 0x000fe4000fffe0ff */
[----:B------:R-:W-:Y:S02]  /*0eb0*/  IADD3 R10, R7, UR4, RZ ;  /* 0x00000004070a7c10 */ /* 0x000fe4000fffe0ff */
[C---:B------:R-:W-:Y:S01]  /*0ec0*/  LEA R12, R21.reuse, R4, 0x2 ;  /* 0x00000004150c7211 */ /* 0x040fe200078e10ff */
[----:B------:R-:W-:Y:S01]  /*0ed0*/  BAR.SYNC.DEFER_BLOCKING 0x0 ;  /* 0x0000000000007b1d */ /* 0x000fe20000010000 */
[C---:B------:R-:W-:Y:S01]  /*0ee0*/  IMAD R8, R21.reuse, 0x4, R6 ;  /* 0x0000000415087824 */ /* 0x040fe200078e0206 */
[----:B------:R-:W-:Y:S02]  /*0ef0*/  LEA R4, R21, R10, 0x2 ;  /* 0x0000000a15047211 */ /* 0x000fe400078e10ff */
[----:B------:R-:W-:-:S02]  /*0f00*/  SHF.R.S32.HI R18, RZ, 0x1f, R3 ;  /* 0x0000001fff127819 */ /* 0x000fc40000011403 */
[----:B------:R-:W-:Y:S02]  /*0f10*/  SHF.R.U32.HI R19, RZ, 0x3, R0 ;  /* 0x00000003ff137819 */ /* 0x000fe40000011600 */
[----:B------:R-:W-:Y:S01]  /*0f20*/  LEA.HI R18, R18, R3, RZ, 0x4 ;  /* 0x0000000312127211 */ /* 0x000fe200078f20ff */
[----:B------:R-:W2:Y:S04]  /*0f30*/  LDS.128 R12, [R12] ;  /* 0x000000000c0c7984 */ /* 0x000ea80000000c00 */
[----:B------:R-:W3:Y:S04]  /*0f40*/  LDS.128 R8, [R8+0x1000] ;  /* 0x0010000008087984 */ /* 0x000ee80000000c00 */
[----:B------:R-:W4:Y:S01]  /*0f50*/  LDS.128 R4, [R4+0x2000] ;  /* 0x0020000004047984 */ /* 0x000f220000000c00 */
[----:B------:R-:W-:-:S02]  /*0f60*/  LOP3.LUT R0, R18, 0xfffffff0, RZ, 0xc0, !PT ;  /* 0xfffffff012007812 */ /* 0x000fc400078ec0ff */
[----:B------:R-:W-:Y:S02]  /*0f70*/  SGXT.U32 R19, R19, 0x5 ;  /* 0x000000051313781a */ /* 0x000fe40000000000 */
[----:B------:R-:W-:Y:S02]  /*0f80*/  SHF.R.S32.HI R18, RZ, 0x4, R18 ;  /* 0x00000004ff127819 */ /* 0x000fe40000011412 */
[----:B------:R-:W-:Y:S02]  /*0f90*/  IADD3 R23, R3, -R0, RZ ;  /* 0x8000000003177210 */ /* 0x000fe40007ffe0ff */
[----:B------:R-:W-:-:S03]  /*0fa0*/  LOP3.LUT R19, R19, R2, RZ, 0xfc, !PT ;  /* 0x0000000213137212 */ /* 0x000fc600078efcff */
[----:B------:R-:W-:Y:S01]  /*0fb0*/  IMAD R18, R18, 0x600, R23 ;  /* 0x0000060012127824 */ /* 0x000fe200078e0217 */
[C---:B------:R-:W-:Y:S02]  /*0fc0*/  LOP3.LUT R3, R19.reuse, 0x20, RZ, 0xfc, !PT ;  /* 0x0000002013037812 */ /* 0x040fe400078efcff */
[C---:B------:R-:W-:Y:S02]  /*0fd0*/  LOP3.LUT R0, R19.reuse, 0x40, RZ, 0xfc, !PT ;  /* 0x0000004013007812 */ /* 0x040fe400078efcff */
[----:B------:R-:W-:Y:S02]  /*0fe0*/  ISETP.LT.AND P3, PT, R19, 0x60, !P0 ;  /* 0x000000601300780c */ /* 0x000fe40004761270 */
[----:B------:R-:W-:Y:S02]  /*0ff0*/  ISETP.LT.AND P2, PT, R3, 0x60, !P0 ;  /* 0x000000600300780c */ /* 0x000fe40004741270 */
[----:B0-----:R-:W-:Y:S02]  /*1000*/  LOP3.LUT R20, R21, 0xc00, RZ, 0xfc, !PT ;  /* 0x00000c0015147812 */ /* 0x001fe400078efcff */
[----:B------:R-:W-:-:S02]  /*1010*/  ISETP.LT.AND P1, PT, R0, 0x60, !P0 ;  /* 0x000000600000780c */ /* 0x000fc40004721270 */
[-C--:B------:R-:W-:Y:S02]  /*1020*/  LEA R25, R19, R18.reuse, 0x4 ;  /* 0x0000001213197211 */ /* 0x080fe400078e20ff */
[----:B------:R-:W-:Y:S01]  /*1030*/  ISETP.LT.AND P0, PT, R2, RZ, !P0 ;  /* 0x000000ff0200720c */ /* 0x000fe20004701270 */
[----:B------:R-:W-:Y:S01]  /*1040*/  IMAD R19, R3, 0x10, R18 ;  /* 0x0000001003137824 */ /* 0x000fe200078e0212 */
[----:B------:R-:W-:Y:S02]  /*1050*/  LEA R23, R0, R18, 0x4 ;  /* 0x0000001200177211 */ /* 0x000fe400078e20ff */
[----:B------:R-:W-:Y:S01]  /*1060*/  SHF.R.U32.HI R20, RZ, 0x1, R20 ;  /* 0x00000001ff147819 */ /* 0x000fe20000011614 */
[----:B-1----:R-:W-:-:S03]  /*1070*/  IMAD.WIDE R2, R25, 0x4, R16 ;  /* 0x0000000419027825 */ /* 0x002fc600078e0210 */
[----:B------:R-:W-:Y:S01]  /*1080*/  LOP3.LUT R20, R20, 0x7f0, RZ, 0xc0, !PT ;  /* 0x000007f014147812 */ /* 0x000fe200078ec0ff */
[--C-:B------:R-:W-:Y:S01]  /*1090*/  IMAD.WIDE R18, R19, 0x4, R16.reuse ;  /* 0x0000000413127825 */ /* 0x100fe200078e0210 */
[----:B--2---:R0:W-:Y:S03]  /*10a0*/  @P3 STG.E.128 desc[UR6][R2.64], R12 ;  /* 0x0000000c02003986 */ /* 0x0041e6000c101d06 */
[----:B------:R-:W-:Y:S01]  /*10b0*/  IMAD.WIDE R22, R23, 0x4, R16 ;  /* 0x0000000417167825 */ /* 0x000fe200078e0210 */
[----:B------:R-:W-:Y:S01]  /*10c0*/  IADD3 R20, R20, UR4, RZ ;  /* 0x0000000414147c10 */ /* 0x000fe2000fffe0ff */
[----:B---3--:R0:W-:Y:S04]  /*10d0*/  @P2 STG.E.128 desc[UR6][R18.64], R8 ;  /* 0x0000000812002986 */ /* 0x0081e8000c101d06 */
[----:B----4-:R0:W-:Y:S01]  /*10e0*/  @P1 STG.E.128 desc[UR6][R22.64], R4 ;  /* 0x0000000416001986 */ /* 0x0101e2000c101d06 */
[----:B------:R-:W-:Y:S01]  /*10f0*/  LEA R20, R21, R20, 0x2 ;  /* 0x0000001415147211 */ /* 0x000fe200078e10ff */
[----:B0-----:R-:W-:Y:S06]  /*1100*/  @!P0 EXIT ;  /* 0x000000000000894d */ /* 0x001fec0003800000 */
[----:B0-----:R-:W0:Y:S01]  /*1110*/  LDS.128 R20, [R20+0x3000] ;  /* 0x0030000014147984 */ /* 0x001e220000000c00 */
[----:B------:R-:W-:-:S05]  /*1120*/  IADD3 R25, R25, 0x600, RZ ;  /* 0x0000060019197810 */ /* 0x000fca0007ffe0ff */
[----:B------:R-:W-:-:S05]  /*1130*/  IMAD.WIDE R16, R25, 0x4, R16 ;  /* 0x0000000419107825 */ /* 0x000fca00078e0210 */
[----:B0-----:R-:W-:Y:S01]  /*1140*/  STG.E.128 desc[UR6][R16.64], R20 ;  /* 0x0000001410007986 */ /* 0x001fe2000c101d06 */
[----:B------:R-:W-:Y:S05]  /*1150*/  EXIT ;  /* 0x000000000000794d */ /* 0x000fea0003800000 */
.L_x_0:
[----:B------:R-:W-:-:S00]  /*1160*/  BRA `(.L_x_0) ;  /* 0xfffffffc00fc7947 */ /* 0x000fc0000383ffff */
[----:B------:R-:W-:-:S00]  /*1170*/  NOP ;  /* 0x0000000000007918 */ /* 0x000fc00000000000 */
        /* <DEDUP_REMOVED lines=8> */
.L_x_1:


//--------------------- .nv.global.init           --------------------------
	.section	.nv.global.init,"aw",@progbits
.nv.global.init:
	.type		_$_str,@object
	.size		_$_str,(_$_str_$_2 - _$_str)
_$_str:
        /*0000*/ 	.byte	0x5f, 0x5f, 0x43, 0x55, 0x44, 0x41, 0x5f, 0x46, 0x54, 0x5a, 0x00
	.type		_$_str_$_2,@object
	.size		_$_str_$_2,(.L_1 - _$_str_$_2)
_$_str_$_2:
        /*000b*/ 	.byte	0x5f, 0x5f, 0x43, 0x55, 0x44, 0x41, 0x5f, 0x50, 0x52, 0x45, 0x43, 0x5f, 0x53, 0x51, 0x52, 0x54
        /*001b*/ 	.byte	0x00
.L_1:


//--------------------- .nv.shared.triton_poi_fused__native_batch_norm_legit_no_training_add_29 --------------------------
	.section	.nv.shared.triton_poi_fused__native_batch_norm_legit_no_training_add_29,"aw",@nobits
	.sectionflags	@""
	.align	16
	.zero		1024


//--------------------- .nv.constant0.triton_poi_fused__native_batch_norm_legit_no_training_add_29 --------------------------
	.section	.nv.constant0.triton_poi_fused__native_batch_norm_legit_no_training_add_29,"a",@progbits
	.sectionflags	@""
	.align	4
.nv.constant0.triton_poi_fused__native_batch_norm_legit_no_training_add_29:
	.zero		592
